//
// Generated by NVIDIA NVVM Compiler
//
// Compiler Build ID: CL-36424714
// Cuda compilation tools, release 13.0, V13.0.88
// Based on NVVM 20.0.0
//

.version 9.0
.target sm_100
.address_size 64

	// .globl	_Z23derifact_multiplicationPdS_S_S_ii

.visible .entry _Z23derifact_multiplicationPdS_S_S_ii(
	.param .u64 .ptr .align 1 _Z23derifact_multiplicationPdS_S_S_ii_param_0,
	.param .u64 .ptr .align 1 _Z23derifact_multiplicationPdS_S_S_ii_param_1,
	.param .u64 .ptr .align 1 _Z23derifact_multiplicationPdS_S_S_ii_param_2,
	.param .u64 .ptr .align 1 _Z23derifact_multiplicationPdS_S_S_ii_param_3,
	.param .u32 _Z23derifact_multiplicationPdS_S_S_ii_param_4,
	.param .u32 _Z23derifact_multiplicationPdS_S_S_ii_param_5
)
{
	.reg .pred 	%p<2>;
	.reg .b32 	%r<13>;
	.reg .b64 	%rd<15>;
	.reg .b64 	%fd<10>;

	ld.param.u64 	%rd1, [_Z23derifact_multiplicationPdS_S_S_ii_param_0];
	ld.param.u64 	%rd2, [_Z23derifact_multiplicationPdS_S_S_ii_param_1];
	ld.param.u64 	%rd3, [_Z23derifact_multiplicationPdS_S_S_ii_param_2];
	ld.param.u64 	%rd4, [_Z23derifact_multiplicationPdS_S_S_ii_param_3];
	ld.param.u32 	%r3, [_Z23derifact_multiplicationPdS_S_S_ii_param_4];
	ld.param.u32 	%r4, [_Z23derifact_multiplicationPdS_S_S_ii_param_5];
	mov.u32 	%r5, %ctaid.x;
	mov.u32 	%r6, %ntid.x;
	mov.u32 	%r7, %tid.x;
	mad.lo.s32 	%r1, %r5, %r6, %r7;
	mov.u32 	%r8, %ctaid.y;
	mov.u32 	%r9, %ntid.y;
	mov.u32 	%r10, %tid.y;
	mad.lo.s32 	%r11, %r8, %r9, %r10;
	mad.lo.s32 	%r2, %r3, %r11, %r1;
	mul.lo.s32 	%r12, %r4, %r3;
	setp.ge.s32 	%p1, %r2, %r12;
	@%p1 bra 	$L__BB0_2;
	cvta.to.global.u64 	%rd5, %rd1;
	cvta.to.global.u64 	%rd6, %rd2;
	cvta.to.global.u64 	%rd7, %rd3;
	cvta.to.global.u64 	%rd8, %rd4;
	mul.wide.s32 	%rd9, %r2, 8;
	add.s64 	%rd10, %rd5, %rd9;
	ld.global.f64 	%fd1, [%rd10];
	add.s64 	%rd11, %rd6, %rd9;
	ld.global.f64 	%fd2, [%rd11];
	mul.wide.s32 	%rd12, %r1, 8;
	add.s64 	%rd13, %rd7, %rd12;
	ld.global.f64 	%fd3, [%rd13];
	add.s64 	%rd14, %rd8, %rd12;
	ld.global.f64 	%fd4, [%rd14];
	mul.f64 	%fd5, %fd1, %fd3;
	mul.f64 	%fd6, %fd2, %fd4;
	sub.f64 	%fd7, %fd5, %fd6;
	st.global.f64 	[%rd10], %fd7;
	mul.f64 	%fd8, %fd1, %fd4;
	fma.rn.f64 	%fd9, %fd2, %fd3, %fd8;
	st.global.f64 	[%rd11], %fd9;
$L__BB0_2:
	ret;

}
	// .globl	_Z30pressure_window_multiplicationPdS_S_S_S_S_iiiiiidddd
.visible .entry _Z30pressure_window_multiplicationPdS_S_S_S_S_iiiiiidddd(
	.param .u64 .ptr .align 1 _Z30pressure_window_multiplicationPdS_S_S_S_S_iiiiiidddd_param_0,
	.param .u64 .ptr .align 1 _Z30pressure_window_multiplicationPdS_S_S_S_S_iiiiiidddd_param_1,
	.param .u64 .ptr .align 1 _Z30pressure_window_multiplicationPdS_S_S_S_S_iiiiiidddd_param_2,
	.param .u64 .ptr .align 1 _Z30pressure_window_multiplicationPdS_S_S_S_S_iiiiiidddd_param_3,
	.param .u64 .ptr .align 1 _Z30pressure_window_multiplicationPdS_S_S_S_S_iiiiiidddd_param_4,
	.param .u64 .ptr .align 1 _Z30pressure_window_multiplicationPdS_S_S_S_S_iiiiiidddd_param_5,
	.param .u32 _Z30pressure_window_multiplicationPdS_S_S_S_S_iiiiiidddd_param_6,
	.param .u32 _Z30pressure_window_multiplicationPdS_S_S_S_S_iiiiiidddd_param_7,
	.param .u32 _Z30pressure_window_multiplicationPdS_S_S_S_S_iiiiiidddd_param_8,
	.param .u32 _Z30pressure_window_multiplicationPdS_S_S_S_S_iiiiiidddd_param_9,
	.param .u32 _Z30pressure_window_multiplicationPdS_S_S_S_S_iiiiiidddd_param_10,
	.param .u32 _Z30pressure_window_multiplicationPdS_S_S_S_S_iiiiiidddd_param_11,
	.param .f64 _Z30pressure_window_multiplicationPdS_S_S_S_S_iiiiiidddd_param_12,
	.param .f64 _Z30pressure_window_multiplicationPdS_S_S_S_S_iiiiiidddd_param_13,
	.param .f64 _Z30pressure_window_multiplicationPdS_S_S_S_S_iiiiiidddd_param_14,
	.param .f64 _Z30pressure_window_multiplicationPdS_S_S_S_S_iiiiiidddd_param_15
)
{
	.reg .pred 	%p<9>;
	.reg .b32 	%r<36>;
	.reg .b64 	%rd<41>;
	.reg .b64 	%fd<21>;

	ld.param.u64 	%rd7, [_Z30pressure_window_multiplicationPdS_S_S_S_S_iiiiiidddd_param_0];
	ld.param.u64 	%rd8, [_Z30pressure_window_multiplicationPdS_S_S_S_S_iiiiiidddd_param_2];
	ld.param.u64 	%rd5, [_Z30pressure_window_multiplicationPdS_S_S_S_S_iiiiiidddd_param_3];
	ld.param.u64 	%rd9, [_Z30pressure_window_multiplicationPdS_S_S_S_S_iiiiiidddd_param_4];
	ld.param.u32 	%r5, [_Z30pressure_window_multiplicationPdS_S_S_S_S_iiiiiidddd_param_6];
	ld.param.u32 	%r6, [_Z30pressure_window_multiplicationPdS_S_S_S_S_iiiiiidddd_param_7];
	ld.param.u32 	%r7, [_Z30pressure_window_multiplicationPdS_S_S_S_S_iiiiiidddd_param_8];
	ld.param.u32 	%r8, [_Z30pressure_window_multiplicationPdS_S_S_S_S_iiiiiidddd_param_9];
	ld.param.u32 	%r9, [_Z30pressure_window_multiplicationPdS_S_S_S_S_iiiiiidddd_param_10];
	ld.param.u32 	%r10, [_Z30pressure_window_multiplicationPdS_S_S_S_S_iiiiiidddd_param_11];
	ld.param.f64 	%fd4, [_Z30pressure_window_multiplicationPdS_S_S_S_S_iiiiiidddd_param_12];
	ld.param.f64 	%fd5, [_Z30pressure_window_multiplicationPdS_S_S_S_S_iiiiiidddd_param_13];
	ld.param.f64 	%fd6, [_Z30pressure_window_multiplicationPdS_S_S_S_S_iiiiiidddd_param_14];
	ld.param.f64 	%fd7, [_Z30pressure_window_multiplicationPdS_S_S_S_S_iiiiiidddd_param_15];
	cvta.to.global.u64 	%rd1, %rd9;
	cvta.to.global.u64 	%rd2, %rd7;
	cvta.to.global.u64 	%rd3, %rd8;
	mov.u32 	%r11, %ctaid.x;
	mov.u32 	%r12, %ntid.x;
	mov.u32 	%r13, %tid.x;
	mad.lo.s32 	%r1, %r11, %r12, %r13;
	mov.u32 	%r14, %ctaid.y;
	mov.u32 	%r15, %ntid.y;
	mov.u32 	%r16, %tid.y;
	mad.lo.s32 	%r2, %r14, %r15, %r16;
	setp.ge.s32 	%p1, %r2, %r10;
	@%p1 bra 	$L__BB1_12;
	mad.lo.s32 	%r3, %r9, %r2, %r1;
	setp.ge.s32 	%p2, %r1, %r5;
	@%p2 bra 	$L__BB1_3;
	mul.wide.s32 	%rd12, %r1, 8;
	add.s64 	%rd13, %rd3, %rd12;
	ld.global.f64 	%fd20, [%rd13];
	bra.uni 	$L__BB1_5;
$L__BB1_3:
	add.s32 	%r17, %r7, %r5;
	setp.lt.s32 	%p3, %r1, %r17;
	add.s32 	%r18, %r17, %r5;
	setp.ge.s32 	%p4, %r1, %r18;
	mov.f64 	%fd20, 0d3FF0000000000000;
	or.pred  	%p5, %p3, %p4;
	@%p5 bra 	$L__BB1_5;
	sub.s32 	%r19, %r1, %r7;
	mul.wide.s32 	%rd10, %r19, 8;
	add.s64 	%rd11, %rd3, %rd10;
	ld.global.f64 	%fd20, [%rd11];
$L__BB1_5:
	ld.param.u64 	%rd39, [_Z30pressure_window_multiplicationPdS_S_S_S_S_iiiiiidddd_param_1];
	setp.ge.s32 	%p6, %r1, %r5;
	cvta.to.global.u64 	%rd14, %rd39;
	mul.wide.s32 	%rd15, %r3, 8;
	add.s64 	%rd16, %rd14, %rd15;
	mov.b64 	%rd17, 0;
	st.global.u64 	[%rd16], %rd17;
	@%p6 bra 	$L__BB1_7;
	sub.s32 	%r30, %r1, %r5;
	add.s32 	%r31, %r30, %r6;
	mad.lo.s32 	%r32, %r6, %r2, %r31;
	cvta.to.global.u64 	%rd32, %rd5;
	mul.wide.s32 	%rd33, %r32, 8;
	add.s64 	%rd34, %rd32, %rd33;
	ld.global.f64 	%fd15, [%rd34];
	not.b32 	%r33, %r1;
	add.s32 	%r34, %r5, %r33;
	mad.lo.s32 	%r35, %r7, %r2, %r34;
	mul.wide.s32 	%rd35, %r35, 8;
	add.s64 	%rd36, %rd1, %rd35;
	ld.global.f64 	%fd16, [%rd36];
	mul.f64 	%fd17, %fd5, %fd16;
	fma.rn.f64 	%fd18, %fd4, %fd15, %fd17;
	mul.f64 	%fd19, %fd20, %fd18;
	add.s64 	%rd38, %rd2, %rd15;
	st.global.f64 	[%rd38], %fd19;
	bra.uni 	$L__BB1_12;
$L__BB1_7:
	add.s32 	%r4, %r7, %r5;
	setp.ge.s32 	%p7, %r1, %r4;
	@%p7 bra 	$L__BB1_9;
	sub.s32 	%r28, %r1, %r5;
	mad.lo.s32 	%r29, %r7, %r2, %r28;
	mul.wide.s32 	%rd28, %r29, 8;
	add.s64 	%rd29, %rd1, %rd28;
	ld.global.f64 	%fd14, [%rd29];
	add.s64 	%rd31, %rd2, %rd15;
	st.global.f64 	[%rd31], %fd14;
	bra.uni 	$L__BB1_12;
$L__BB1_9:
	add.s32 	%r20, %r4, %r5;
	setp.ge.s32 	%p8, %r1, %r20;
	@%p8 bra 	$L__BB1_11;
	ld.param.u64 	%rd40, [_Z30pressure_window_multiplicationPdS_S_S_S_S_iiiiiidddd_param_5];
	sub.s32 	%r21, %r1, %r4;
	mad.lo.s32 	%r22, %r8, %r2, %r21;
	cvta.to.global.u64 	%rd21, %rd40;
	mul.wide.s32 	%rd22, %r22, 8;
	add.s64 	%rd23, %rd21, %rd22;
	ld.global.f64 	%fd9, [%rd23];
	shl.b32 	%r23, %r7, 1;
	not.b32 	%r24, %r1;
	add.s32 	%r25, %r5, %r24;
	add.s32 	%r26, %r25, %r23;
	mad.lo.s32 	%r27, %r7, %r2, %r26;
	mul.wide.s32 	%rd24, %r27, 8;
	add.s64 	%rd25, %rd1, %rd24;
	ld.global.f64 	%fd10, [%rd25];
	mul.f64 	%fd11, %fd7, %fd10;
	fma.rn.f64 	%fd12, %fd6, %fd9, %fd11;
	mul.f64 	%fd13, %fd20, %fd12;
	add.s64 	%rd27, %rd2, %rd15;
	st.global.f64 	[%rd27], %fd13;
	bra.uni 	$L__BB1_12;
$L__BB1_11:
	add.s64 	%rd19, %rd2, %rd15;
	mov.b64 	%rd20, 0;
	st.global.u64 	[%rd19], %rd20;
$L__BB1_12:
	ret;

}
	// .globl	_Z30velocity_window_multiplicationPdS_S_S_S_S_iiiiiidddd
.visible .entry _Z30velocity_window_multiplicationPdS_S_S_S_S_iiiiiidddd(
	.param .u64 .ptr .align 1 _Z30velocity_window_multiplicationPdS_S_S_S_S_iiiiiidddd_param_0,
	.param .u64 .ptr .align 1 _Z30velocity_window_multiplicationPdS_S_S_S_S_iiiiiidddd_param_1,
	.param .u64 .ptr .align 1 _Z30velocity_window_multiplicationPdS_S_S_S_S_iiiiiidddd_param_2,
	.param .u64 .ptr .align 1 _Z30velocity_window_multiplicationPdS_S_S_S_S_iiiiiidddd_param_3,
	.param .u64 .ptr .align 1 _Z30velocity_window_multiplicationPdS_S_S_S_S_iiiiiidddd_param_4,
	.param .u64 .ptr .align 1 _Z30velocity_window_multiplicationPdS_S_S_S_S_iiiiiidddd_param_5,
	.param .u32 _Z30velocity_window_multiplicationPdS_S_S_S_S_iiiiiidddd_param_6,
	.param .u32 _Z30velocity_window_multiplicationPdS_S_S_S_S_iiiiiidddd_param_7,
	.param .u32 _Z30velocity_window_multiplicationPdS_S_S_S_S_iiiiiidddd_param_8,
	.param .u32 _Z30velocity_window_multiplicationPdS_S_S_S_S_iiiiiidddd_param_9,
	.param .u32 _Z30velocity_window_multiplicationPdS_S_S_S_S_iiiiiidddd_param_10,
	.param .u32 _Z30velocity_window_multiplicationPdS_S_S_S_S_iiiiiidddd_param_11,
	.param .f64 _Z30velocity_window_multiplicationPdS_S_S_S_S_iiiiiidddd_param_12,
	.param .f64 _Z30velocity_window_multiplicationPdS_S_S_S_S_iiiiiidddd_param_13,
	.param .f64 _Z30velocity_window_multiplicationPdS_S_S_S_S_iiiiiidddd_param_14,
	.param .f64 _Z30velocity_window_multiplicationPdS_S_S_S_S_iiiiiidddd_param_15
)
{
	.reg .pred 	%p<9>;
	.reg .b32 	%r<37>;
	.reg .b64 	%rd<41>;
	.reg .b64 	%fd<21>;

	ld.param.u64 	%rd7, [_Z30velocity_window_multiplicationPdS_S_S_S_S_iiiiiidddd_param_0];
	ld.param.u64 	%rd8, [_Z30velocity_window_multiplicationPdS_S_S_S_S_iiiiiidddd_param_2];
	ld.param.u64 	%rd5, [_Z30velocity_window_multiplicationPdS_S_S_S_S_iiiiiidddd_param_3];
	ld.param.u64 	%rd9, [_Z30velocity_window_multiplicationPdS_S_S_S_S_iiiiiidddd_param_4];
	ld.param.u32 	%r5, [_Z30velocity_window_multiplicationPdS_S_S_S_S_iiiiiidddd_param_6];
	ld.param.u32 	%r6, [_Z30velocity_window_multiplicationPdS_S_S_S_S_iiiiiidddd_param_7];
	ld.param.u32 	%r7, [_Z30velocity_window_multiplicationPdS_S_S_S_S_iiiiiidddd_param_8];
	ld.param.u32 	%r8, [_Z30velocity_window_multiplicationPdS_S_S_S_S_iiiiiidddd_param_9];
	ld.param.u32 	%r9, [_Z30velocity_window_multiplicationPdS_S_S_S_S_iiiiiidddd_param_10];
	ld.param.u32 	%r10, [_Z30velocity_window_multiplicationPdS_S_S_S_S_iiiiiidddd_param_11];
	ld.param.f64 	%fd4, [_Z30velocity_window_multiplicationPdS_S_S_S_S_iiiiiidddd_param_12];
	ld.param.f64 	%fd5, [_Z30velocity_window_multiplicationPdS_S_S_S_S_iiiiiidddd_param_13];
	ld.param.f64 	%fd6, [_Z30velocity_window_multiplicationPdS_S_S_S_S_iiiiiidddd_param_14];
	ld.param.f64 	%fd7, [_Z30velocity_window_multiplicationPdS_S_S_S_S_iiiiiidddd_param_15];
	cvta.to.global.u64 	%rd1, %rd9;
	cvta.to.global.u64 	%rd2, %rd7;
	cvta.to.global.u64 	%rd3, %rd8;
	mov.u32 	%r11, %ctaid.x;
	mov.u32 	%r12, %ntid.x;
	mov.u32 	%r13, %tid.x;
	mad.lo.s32 	%r1, %r11, %r12, %r13;
	mov.u32 	%r14, %ctaid.y;
	mov.u32 	%r15, %ntid.y;
	mov.u32 	%r16, %tid.y;
	mad.lo.s32 	%r2, %r14, %r15, %r16;
	setp.ge.s32 	%p1, %r2, %r10;
	@%p1 bra 	$L__BB2_12;
	mad.lo.s32 	%r3, %r9, %r2, %r1;
	setp.le.s32 	%p2, %r5, %r1;
	@%p2 bra 	$L__BB2_3;
	mul.wide.s32 	%rd12, %r1, 8;
	add.s64 	%rd13, %rd3, %rd12;
	ld.global.f64 	%fd20, [%rd13];
	bra.uni 	$L__BB2_5;
$L__BB2_3:
	add.s32 	%r17, %r7, %r5;
	setp.lt.s32 	%p3, %r1, %r17;
	add.s32 	%r18, %r17, %r5;
	setp.ge.s32 	%p4, %r1, %r18;
	mov.f64 	%fd20, 0d3FF0000000000000;
	or.pred  	%p5, %p3, %p4;
	@%p5 bra 	$L__BB2_5;
	sub.s32 	%r19, %r1, %r7;
	mul.wide.s32 	%rd10, %r19, 8;
	add.s64 	%rd11, %rd3, %rd10;
	ld.global.f64 	%fd20, [%rd11];
$L__BB2_5:
	ld.param.u64 	%rd39, [_Z30velocity_window_multiplicationPdS_S_S_S_S_iiiiiidddd_param_1];
	setp.le.s32 	%p6, %r5, %r1;
	cvta.to.global.u64 	%rd14, %rd39;
	mul.wide.s32 	%rd15, %r3, 8;
	add.s64 	%rd16, %rd14, %rd15;
	mov.b64 	%rd17, 0;
	st.global.u64 	[%rd16], %rd17;
	@%p6 bra 	$L__BB2_7;
	not.b32 	%r31, %r5;
	add.s32 	%r32, %r1, %r31;
	add.s32 	%r33, %r32, %r6;
	mad.lo.s32 	%r34, %r6, %r2, %r33;
	cvta.to.global.u64 	%rd32, %rd5;
	mul.wide.s32 	%rd33, %r34, 8;
	add.s64 	%rd34, %rd32, %rd33;
	ld.global.f64 	%fd15, [%rd34];
	sub.s32 	%r35, %r5, %r1;
	mad.lo.s32 	%r36, %r7, %r2, %r35;
	mul.wide.s32 	%rd35, %r36, 8;
	add.s64 	%rd36, %rd1, %rd35;
	ld.global.f64 	%fd16, [%rd36];
	mul.f64 	%fd17, %fd5, %fd16;
	fma.rn.f64 	%fd18, %fd4, %fd15, %fd17;
	mul.f64 	%fd19, %fd20, %fd18;
	add.s64 	%rd38, %rd2, %rd15;
	st.global.f64 	[%rd38], %fd19;
	bra.uni 	$L__BB2_12;
$L__BB2_7:
	add.s32 	%r4, %r7, %r5;
	setp.ge.s32 	%p7, %r1, %r4;
	@%p7 bra 	$L__BB2_9;
	sub.s32 	%r29, %r1, %r5;
	mad.lo.s32 	%r30, %r7, %r2, %r29;
	mul.wide.s32 	%rd28, %r30, 8;
	add.s64 	%rd29, %rd1, %rd28;
	ld.global.f64 	%fd14, [%rd29];
	add.s64 	%rd31, %rd2, %rd15;
	st.global.f64 	[%rd31], %fd14;
	bra.uni 	$L__BB2_12;
$L__BB2_9:
	add.s32 	%r20, %r4, %r5;
	setp.ge.s32 	%p8, %r1, %r20;
	@%p8 bra 	$L__BB2_11;
	ld.param.u64 	%rd40, [_Z30velocity_window_multiplicationPdS_S_S_S_S_iiiiiidddd_param_5];
	sub.s32 	%r21, %r1, %r4;
	mad.lo.s32 	%r22, %r8, %r2, %r21;
	add.s32 	%r23, %r22, 1;
	cvta.to.global.u64 	%rd21, %rd40;
	mul.wide.s32 	%rd22, %r23, 8;
	add.s64 	%rd23, %rd21, %rd22;
	ld.global.f64 	%fd9, [%rd23];
	shl.b32 	%r24, %r7, 1;
	sub.s32 	%r25, %r5, %r1;
	add.s32 	%r26, %r25, %r24;
	mad.lo.s32 	%r27, %r7, %r2, %r26;
	add.s32 	%r28, %r27, -2;
	mul.wide.s32 	%rd24, %r28, 8;
	add.s64 	%rd25, %rd1, %rd24;
	ld.global.f64 	%fd10, [%rd25];
	mul.f64 	%fd11, %fd7, %fd10;
	fma.rn.f64 	%fd12, %fd6, %fd9, %fd11;
	mul.f64 	%fd13, %fd20, %fd12;
	add.s64 	%rd27, %rd2, %rd15;
	st.global.f64 	[%rd27], %fd13;
	bra.uni 	$L__BB2_12;
$L__BB2_11:
	add.s64 	%rd19, %rd2, %rd15;
	mov.b64 	%rd20, 0;
	st.global.u64 	[%rd19], %rd20;
$L__BB2_12:
	ret;

}


// ===== COMPILED SASS (sm_100) =====

	.target	sm_100

	.elftype	@"ET_EXEC"


//--------------------- .note.nv.tkinfo           --------------------------
	.section	.note.nv.tkinfo,"",@"SHT_NOTE"
	.sectionflags	@"SHF_NOTE_NV_TKINFO"
	.tkinfo
        /*0018*/ 	.word	0x00000002
        /*0030*/ 	.string	""
        /*0030*/ 	.string	"ptxas"
        /*0030*/ 	.string	"Cuda compilation tools, release 13.0, V13.0.88"
        /*0030*/ 	.string	"Build cuda_13.0.r13.0/compiler.36424714_0"
        /*0030*/ 	.string	"-arch sm_100 -m 64 "



//--------------------- .note.nv.cuinfo           --------------------------
	.section	.note.nv.cuinfo,"",@"SHT_NOTE"
	.sectionflags	@"SHF_NOTE_NV_CUINFO"
        /*0018*/ 	.short	0x0002
        /*001a*/ 	.short	0x0064
        /*001c*/ 	.short	0x0082
	.zero		2


//--------------------- .nv.info                  --------------------------
	.section	.nv.info,"",@"SHT_CUDA_INFO"
	.align	4


	//----- nvinfo : EIATTR_REGCOUNT
	.align		4
        /*0000*/ 	.byte	0x04, 0x2f
        /*0002*/ 	.short	(.L_1 - .L_0)
	.align		4
.L_0:
        /*0004*/ 	.word	index@(_Z23derifact_multiplicationPdS_S_S_ii)
        /*0008*/ 	.word	0x00000014


	//----- nvinfo : EIATTR_FRAME_SIZE
	.align		4
.L_1:
        /*000c*/ 	.byte	0x04, 0x11
        /*000e*/ 	.short	(.L_3 - .L_2)
	.align		4
.L_2:
        /*0010*/ 	.word	index@(_Z23derifact_multiplicationPdS_S_S_ii)
        /*0014*/ 	.word	0x00000000


	//----- nvinfo : EIATTR_REGCOUNT
	.align		4
.L_3:
        /*0018*/ 	.byte	0x04, 0x2f
        /*001a*/ 	.short	(.L_5 - .L_4)
	.align		4
.L_4:
        /*001c*/ 	.word	index@(_Z30pressure_window_multiplicationPdS_S_S_S_S_iiiiiidddd)
        /*0020*/ 	.word	0x00000010


	//----- nvinfo : EIATTR_FRAME_SIZE
	.align		4
.L_5:
        /*0024*/ 	.byte	0x04, 0x11
        /*0026*/ 	.short	(.L_7 - .L_6)
	.align		4
.L_6:
        /*0028*/ 	.word	index@(_Z30pressure_window_multiplicationPdS_S_S_S_S_iiiiiidddd)
        /*002c*/ 	.word	0x00000000


	//----- nvinfo : EIATTR_REGCOUNT
	.align		4
.L_7:
        /*0030*/ 	.byte	0x04, 0x2f
        /*0032*/ 	.short	(.L_9 - .L_8)
	.align		4
.L_8:
        /*0034*/ 	.word	index@(_Z30velocity_window_multiplicationPdS_S_S_S_S_iiiiiidddd)
        /*0038*/ 	.word	0x0000000f


	//----- nvinfo : EIATTR_FRAME_SIZE
	.align		4
.L_9:
        /*003c*/ 	.byte	0x04, 0x11
        /*003e*/ 	.short	(.L_11 - .L_10)
	.align		4
.L_10:
        /*0040*/ 	.word	index@(_Z30velocity_window_multiplicationPdS_S_S_S_S_iiiiiidddd)
        /*0044*/ 	.word	0x00000000


	//----- nvinfo : EIATTR_MIN_STACK_SIZE
	.align		4
.L_11:
        /*0048*/ 	.byte	0x04, 0x12
        /*004a*/ 	.short	(.L_13 - .L_12)
	.align		4
.L_12:
        /*004c*/ 	.word	index@(_Z30velocity_window_multiplicationPdS_S_S_S_S_iiiiiidddd)
        /*0050*/ 	.word	0x00000000


	//----- nvinfo : EIATTR_MIN_STACK_SIZE
	.align		4
.L_13:
        /*0054*/ 	.byte	0x04, 0x12
        /*0056*/ 	.short	(.L_15 - .L_14)
	.align		4
.L_14:
        /*0058*/ 	.word	index@(_Z30pressure_window_multiplicationPdS_S_S_S_S_iiiiiidddd)
        /*005c*/ 	.word	0x00000000


	//----- nvinfo : EIATTR_MIN_STACK_SIZE
	.align		4
.L_15:
        /*0060*/ 	.byte	0x04, 0x12
        /*0062*/ 	.short	(.L_17 - .L_16)
	.align		4
.L_16:
        /*0064*/ 	.word	index@(_Z23derifact_multiplicationPdS_S_S_ii)
        /*0068*/ 	.word	0x00000000
.L_17:


//--------------------- .nv.compat                --------------------------
	.section	.nv.compat,"",@"SHT_CUDA_COMPAT_INFO"
	.align	4
        /*0000*/ 	.byte	0x02, 0x09, 0x00, 0x00, 0x02, 0x02, 0x01, 0x00, 0x02, 0x05, 0x05, 0x00, 0x03, 0x07, 0x01, 0x01
        /*0010*/ 	.byte	0x02, 0x03, 0x00, 0x00, 0x02, 0x06, 0x01, 0x00, 0x04, 0x0b, 0x08, 0x00, 0x01, 0x00, 0x00, 0x00
        /*0020*/ 	.byte	0x00, 0x00, 0x00, 0x00


//--------------------- .nv.info._Z30velocity_window_multiplicationPdS_S_S_S_S_iiiiiidddd --------------------------
	.section	.nv.info._Z30velocity_window_multiplicationPdS_S_S_S_S_iiiiiidddd,"",@"SHT_CUDA_INFO"
	.sectionflags	@""
	.align	4


	//----- nvinfo : EIATTR_CUDA_API_VERSION
	.align		4
        /*0000*/ 	.byte	0x04, 0x37
        /*0002*/ 	.short	(.L_19 - .L_18)
.L_18:
        /*0004*/ 	.word	0x00000082


	//----- nvinfo : EIATTR_KPARAM_INFO
	.align		4
.L_19:
        /*0008*/ 	.byte	0x04, 0x17
        /*000a*/ 	.short	(.L_21 - .L_20)
.L_20:
        /*000c*/ 	.word	0x00000000
        /*0010*/ 	.short	0x000f
        /*0012*/ 	.short	0x0060
        /*0014*/ 	.byte	0x00, 0xf0, 0x21, 0x00


	//----- nvinfo : EIATTR_KPARAM_INFO
	.align		4
.L_21:
        /*0018*/ 	.byte	0x04, 0x17
        /*001a*/ 	.short	(.L_23 - .L_22)
.L_22:
        /*001c*/ 	.word	0x00000000
        /*0020*/ 	.short	0x000e
        /*0022*/ 	.short	0x0058
        /*0024*/ 	.byte	0x00, 0xf0, 0x21, 0x00


	//----- nvinfo : EIATTR_KPARAM_INFO
	.align		4
.L_23:
        /*0028*/ 	.byte	0x04, 0x17
        /*002a*/ 	.short	(.L_25 - .L_24)
.L_24:
        /*002c*/ 	.word	0x00000000
        /*0030*/ 	.short	0x000d
        /*0032*/ 	.short	0x0050
        /*0034*/ 	.byte	0x00, 0xf0, 0x21, 0x00


	//----- nvinfo : EIATTR_KPARAM_INFO
	.align		4
.L_25:
        /*0038*/ 	.byte	0x04, 0x17
        /*003a*/ 	.short	(.L_27 - .L_26)
.L_26:
        /*003c*/ 	.word	0x00000000
        /*0040*/ 	.short	0x000c
        /*0042*/ 	.short	0x0048
        /*0044*/ 	.byte	0x00, 0xf0, 0x21, 0x00


	//----- nvinfo : EIATTR_KPARAM_INFO
	.align		4
.L_27:
        /*0048*/ 	.byte	0x04, 0x17
        /*004a*/ 	.short	(.L_29 - .L_28)
.L_28:
        /*004c*/ 	.word	0x00000000
        /*0050*/ 	.short	0x000b
        /*0052*/ 	.short	0x0044
        /*0054*/ 	.byte	0x00, 0xf0, 0x11, 0x00


	//----- nvinfo : EIATTR_KPARAM_INFO
	.align		4
.L_29:
        /*0058*/ 	.byte	0x04, 0x17
        /*005a*/ 	.short	(.L_31 - .L_30)
.L_30:
        /*005c*/ 	.word	0x00000000
        /*0060*/ 	.short	0x000a
        /*0062*/ 	.short	0x0040
        /*0064*/ 	.byte	0x00, 0xf0, 0x11, 0x00


	//----- nvinfo : EIATTR_KPARAM_INFO
	.align		4
.L_31:
        /*0068*/ 	.byte	0x04, 0x17
        /*006a*/ 	.short	(.L_33 - .L_32)
.L_32:
        /*006c*/ 	.word	0x00000000
        /*0070*/ 	.short	0x0009
        /*0072*/ 	.short	0x003c
        /*0074*/ 	.byte	0x00, 0xf0, 0x11, 0x00


	//----- nvinfo : EIATTR_KPARAM_INFO
	.align		4
.L_33:
        /*0078*/ 	.byte	0x04, 0x17
        /*007a*/ 	.short	(.L_35 - .L_34)
.L_34:
        /*007c*/ 	.word	0x00000000
        /*0080*/ 	.short	0x0008
        /*0082*/ 	.short	0x0038
        /*0084*/ 	.byte	0x00, 0xf0, 0x11, 0x00


	//----- nvinfo : EIATTR_KPARAM_INFO
	.align		4
.L_35:
        /*0088*/ 	.byte	0x04, 0x17
        /*008a*/ 	.short	(.L_37 - .L_36)
.L_36:
        /*008c*/ 	.word	0x00000000
        /*0090*/ 	.short	0x0007
        /*0092*/ 	.short	0x0034
        /*0094*/ 	.byte	0x00, 0xf0, 0x11, 0x00


	//----- nvinfo : EIATTR_KPARAM_INFO
	.align		4
.L_37:
        /*0098*/ 	.byte	0x04, 0x17
        /*009a*/ 	.short	(.L_39 - .L_38)
.L_38:
        /*009c*/ 	.word	0x00000000
        /*00a0*/ 	.short	0x0006
        /*00a2*/ 	.short	0x0030
        /*00a4*/ 	.byte	0x00, 0xf0, 0x11, 0x00


	//----- nvinfo : EIATTR_KPARAM_INFO
	.align		4
.L_39:
        /*00a8*/ 	.byte	0x04, 0x17
        /*00aa*/ 	.short	(.L_41 - .L_40)
.L_40:
        /*00ac*/ 	.word	0x00000000
        /*00b0*/ 	.short	0x0005
        /*00b2*/ 	.short	0x0028
        /*00b4*/ 	.byte	0x00, 0xf5, 0x21, 0x00


	//----- nvinfo : EIATTR_KPARAM_INFO
	.align		4
.L_41:
        /*00b8*/ 	.byte	0x04, 0x17
        /*00ba*/ 	.short	(.L_43 - .L_42)
.L_42:
        /*00bc*/ 	.word	0x00000000
        /*00c0*/ 	.short	0x0004
        /*00c2*/ 	.short	0x0020
        /*00c4*/ 	.byte	0x00, 0xf5, 0x21, 0x00


	//----- nvinfo : EIATTR_KPARAM_INFO
	.align		4
.L_43:
        /*00c8*/ 	.byte	0x04, 0x17
        /*00ca*/ 	.short	(.L_45 - .L_44)
.L_44:
        /*00cc*/ 	.word	0x00000000
        /*00d0*/ 	.short	0x0003
        /*00d2*/ 	.short	0x0018
        /*00d4*/ 	.byte	0x00, 0xf5, 0x21, 0x00


	//----- nvinfo : EIATTR_KPARAM_INFO
	.align		4
.L_45:
        /*00d8*/ 	.byte	0x04, 0x17
        /*00da*/ 	.short	(.L_47 - .L_46)
.L_46:
        /*00dc*/ 	.word	0x00000000
        /*00e0*/ 	.short	0x0002
        /*00e2*/ 	.short	0x0010
        /*00e4*/ 	.byte	0x00, 0xf5, 0x21, 0x00


	//----- nvinfo : EIATTR_KPARAM_INFO
	.align		4
.L_47:
        /*00e8*/ 	.byte	0x04, 0x17
        /*00ea*/ 	.short	(.L_49 - .L_48)
.L_48:
        /*00ec*/ 	.word	0x00000000
        /*00f0*/ 	.short	0x0001
        /*00f2*/ 	.short	0x0008
        /*00f4*/ 	.byte	0x00, 0xf5, 0x21, 0x00


	//----- nvinfo : EIATTR_KPARAM_INFO
	.align		4
.L_49:
        /*00f8*/ 	.byte	0x04, 0x17
        /*00fa*/ 	.short	(.L_51 - .L_50)
.L_50:
        /*00fc*/ 	.word	0x00000000
        /*0100*/ 	.short	0x0000
        /*0102*/ 	.short	0x0000
        /*0104*/ 	.byte	0x00, 0xf5, 0x21, 0x00


	//----- nvinfo : EIATTR_SPARSE_MMA_MASK
	.align		4
.L_51:
        /*0108*/ 	.byte	0x03, 0x50
        /*010a*/ 	.short	0x0000


	//----- nvinfo : EIATTR_MAXREG_COUNT
	.align		4
        /*010c*/ 	.byte	0x03, 0x1b
        /*010e*/ 	.short	0x00ff


	//----- nvinfo : EIATTR_MERCURY_ISA_VERSION
	.align		4
        /*0110*/ 	.byte	0x03, 0x5f
        /*0112*/ 	.short	0x0101


	//----- nvinfo : EIATTR_VRC_CTA_INIT_COUNT
	.align		4
        /*0114*/ 	.byte	0x02, 0x4a
	.zero		1
	.zero		1


	//----- nvinfo : EIATTR_EXIT_INSTR_OFFSETS
	.align		4
        /*0118*/ 	.byte	0x04, 0x1c
        /*011a*/ 	.short	(.L_53 - .L_52)


	//   ....[0]....
.L_52:
        /*011c*/ 	.word	0x000000b0


	//   ....[1]....
        /*0120*/ 	.word	0x000003d0


	//   ....[2]....
        /*0124*/ 	.word	0x000004a0


	//   ....[3]....
        /*0128*/ 	.word	0x00000640


	//   ....[4]....
        /*012c*/ 	.word	0x00000680


	//----- nvinfo : EIATTR_CRS_STACK_SIZE
	.align		4
.L_53:
        /*0130*/ 	.byte	0x04, 0x1e
        /*0132*/ 	.short	(.L_55 - .L_54)
.L_54:
        /*0134*/ 	.word	0x00000000


	//----- nvinfo : EIATTR_CBANK_PARAM_SIZE
	.align		4
.L_55:
        /*0138*/ 	.byte	0x03, 0x19
        /*013a*/ 	.short	0x0068


	//----- nvinfo : EIATTR_PARAM_CBANK
	.align		4
        /*013c*/ 	.byte	0x04, 0x0a
        /*013e*/ 	.short	(.L_57 - .L_56)
	.align		4
.L_56:
        /*0140*/ 	.word	index@(.nv.constant0._Z30velocity_window_multiplicationPdS_S_S_S_S_iiiiiidddd)
        /*0144*/ 	.short	0x0380
        /*0146*/ 	.short	0x0068


	//----- nvinfo : EIATTR_SW_WAR
	.align		4
.L_57:
        /*0148*/ 	.byte	0x04, 0x36
        /*014a*/ 	.short	(.L_59 - .L_58)
.L_58:
        /*014c*/ 	.word	0x00000008
.L_59:


//--------------------- .nv.info._Z30pressure_window_multiplicationPdS_S_S_S_S_iiiiiidddd --------------------------
	.section	.nv.info._Z30pressure_window_multiplicationPdS_S_S_S_S_iiiiiidddd,"",@"SHT_CUDA_INFO"
	.sectionflags	@""
	.align	4


	//----- nvinfo : EIATTR_CUDA_API_VERSION
	.align		4
        /*0000*/ 	.byte	0x04, 0x37
        /*0002*/ 	.short	(.L_61 - .L_60)
.L_60:
        /*0004*/ 	.word	0x00000082


	//----- nvinfo : EIATTR_KPARAM_INFO
	.align		4
.L_61:
        /*0008*/ 	.byte	0x04, 0x17
        /*000a*/ 	.short	(.L_63 - .L_62)
.L_62:
        /*000c*/ 	.word	0x00000000
        /*0010*/ 	.short	0x000f
        /*0012*/ 	.short	0x0060
        /*0014*/ 	.byte	0x00, 0xf0, 0x21, 0x00


	//----- nvinfo : EIATTR_KPARAM_INFO
	.align		4
.L_63:
        /*0018*/ 	.byte	0x04, 0x17
        /*001a*/ 	.short	(.L_65 - .L_64)
.L_64:
        /*001c*/ 	.word	0x00000000
        /*0020*/ 	.short	0x000e
        /*0022*/ 	.short	0x0058
        /*0024*/ 	.byte	0x00, 0xf0, 0x21, 0x00


	//----- nvinfo : EIATTR_KPARAM_INFO
	.align		4
.L_65:
        /*0028*/ 	.byte	0x04, 0x17
        /*002a*/ 	.short	(.L_67 - .L_66)
.L_66:
        /*002c*/ 	.word	0x00000000
        /*0030*/ 	.short	0x000d
        /*0032*/ 	.short	0x0050
        /*0034*/ 	.byte	0x00, 0xf0, 0x21, 0x00


	//----- nvinfo : EIATTR_KPARAM_INFO
	.align		4
.L_67:
        /*0038*/ 	.byte	0x04, 0x17
        /*003a*/ 	.short	(.L_69 - .L_68)
.L_68:
        /*003c*/ 	.word	0x00000000
        /*0040*/ 	.short	0x000c
        /*0042*/ 	.short	0x0048
        /*0044*/ 	.byte	0x00, 0xf0, 0x21, 0x00


	//----- nvinfo : EIATTR_KPARAM_INFO
	.align		4
.L_69:
        /*0048*/ 	.byte	0x04, 0x17
        /*004a*/ 	.short	(.L_71 - .L_70)
.L_70:
        /*004c*/ 	.word	0x00000000
        /*0050*/ 	.short	0x000b
        /*0052*/ 	.short	0x0044
        /*0054*/ 	.byte	0x00, 0xf0, 0x11, 0x00


	//----- nvinfo : EIATTR_KPARAM_INFO
	.align		4
.L_71:
        /*0058*/ 	.byte	0x04, 0x17
        /*005a*/ 	.short	(.L_73 - .L_72)
.L_72:
        /*005c*/ 	.word	0x00000000
        /*0060*/ 	.short	0x000a
        /*0062*/ 	.short	0x0040
        /*0064*/ 	.byte	0x00, 0xf0, 0x11, 0x00


	//----- nvinfo : EIATTR_KPARAM_INFO
	.align		4
.L_73:
        /*0068*/ 	.byte	0x04, 0x17
        /*006a*/ 	.short	(.L_75 - .L_74)
.L_74:
        /*006c*/ 	.word	0x00000000
        /*0070*/ 	.short	0x0009
        /*0072*/ 	.short	0x003c
        /*0074*/ 	.byte	0x00, 0xf0, 0x11, 0x00


	//----- nvinfo : EIATTR_KPARAM_INFO
	.align		4
.L_75:
        /*0078*/ 	.byte	0x04, 0x17
        /*007a*/ 	.short	(.L_77 - .L_76)
.L_76:
        /*007c*/ 	.word	0x00000000
        /*0080*/ 	.short	0x0008
        /*0082*/ 	.short	0x0038
        /*0084*/ 	.byte	0x00, 0xf0, 0x11, 0x00


	//----- nvinfo : EIATTR_KPARAM_INFO
	.align		4
.L_77:
        /*0088*/ 	.byte	0x04, 0x17
        /*008a*/ 	.short	(.L_79 - .L_78)
.L_78:
        /*008c*/ 	.word	0x00000000
        /*0090*/ 	.short	0x0007
        /*0092*/ 	.short	0x0034
        /*0094*/ 	.byte	0x00, 0xf0, 0x11, 0x00


	//----- nvinfo : EIATTR_KPARAM_INFO
	.align		4
.L_79:
        /*0098*/ 	.byte	0x04, 0x17
        /*009a*/ 	.short	(.L_81 - .L_80)
.L_80:
        /*009c*/ 	.word	0x00000000
        /*00a0*/ 	.short	0x0006
        /*00a2*/ 	.short	0x0030
        /*00a4*/ 	.byte	0x00, 0xf0, 0x11, 0x00


	//----- nvinfo : EIATTR_KPARAM_INFO
	.align		4
.L_81:
        /*00a8*/ 	.byte	0x04, 0x17
        /*00aa*/ 	.short	(.L_83 - .L_82)
.L_82:
        /*00ac*/ 	.word	0x00000000
        /*00b0*/ 	.short	0x0005
        /*00b2*/ 	.short	0x0028
        /*00b4*/ 	.byte	0x00, 0xf5, 0x21, 0x00


	//----- nvinfo : EIATTR_KPARAM_INFO
	.align		4
.L_83:
        /*00b8*/ 	.byte	0x04, 0x17
        /*00ba*/ 	.short	(.L_85 - .L_84)
.L_84:
        /*00bc*/ 	.word	0x00000000
        /*00c0*/ 	.short	0x0004
        /*00c2*/ 	.short	0x0020
        /*00c4*/ 	.byte	0x00, 0xf5, 0x21, 0x00


	//----- nvinfo : EIATTR_KPARAM_INFO
	.align		4
.L_85:
        /*00c8*/ 	.byte	0x04, 0x17
        /*00ca*/ 	.short	(.L_87 - .L_86)
.L_86:
        /*00cc*/ 	.word	0x00000000
        /*00d0*/ 	.short	0x0003
        /*00d2*/ 	.short	0x0018
        /*00d4*/ 	.byte	0x00, 0xf5, 0x21, 0x00


	//----- nvinfo : EIATTR_KPARAM_INFO
	.align		4
.L_87:
        /*00d8*/ 	.byte	0x04, 0x17
        /*00da*/ 	.short	(.L_89 - .L_88)
.L_88:
        /*00dc*/ 	.word	0x00000000
        /*00e0*/ 	.short	0x0002
        /*00e2*/ 	.short	0x0010
        /*00e4*/ 	.byte	0x00, 0xf5, 0x21, 0x00


	//----- nvinfo : EIATTR_KPARAM_INFO
	.align		4
.L_89:
        /*00e8*/ 	.byte	0x04, 0x17
        /*00ea*/ 	.short	(.L_91 - .L_90)
.L_90:
        /*00ec*/ 	.word	0x00000000
        /*00f0*/ 	.short	0x0001
        /*00f2*/ 	.short	0x0008
        /*00f4*/ 	.byte	0x00, 0xf5, 0x21, 0x00


	//----- nvinfo : EIATTR_KPARAM_INFO
	.align		4
.L_91:
        /*00f8*/ 	.byte	0x04, 0x17
        /*00fa*/ 	.short	(.L_93 - .L_92)
.L_92:
        /*00fc*/ 	.word	0x00000000
        /*0100*/ 	.short	0x0000
        /*0102*/ 	.short	0x0000
        /*0104*/ 	.byte	0x00, 0xf5, 0x21, 0x00


	//----- nvinfo : EIATTR_SPARSE_MMA_MASK
	.align		4
.L_93:
        /*0108*/ 	.byte	0x03, 0x50
        /*010a*/ 	.short	0x0000


	//----- nvinfo : EIATTR_MAXREG_COUNT
	.align		4
        /*010c*/ 	.byte	0x03, 0x1b
        /*010e*/ 	.short	0x00ff


	//----- nvinfo : EIATTR_MERCURY_ISA_VERSION
	.align		4
        /*0110*/ 	.byte	0x03, 0x5f
        /*0112*/ 	.short	0x0101


	//----- nvinfo : EIATTR_VRC_CTA_INIT_COUNT
	.align		4
        /*0114*/ 	.byte	0x02, 0x4a
	.zero		1
	.zero		1


	//----- nvinfo : EIATTR_EXIT_INSTR_OFFSETS
	.align		4
        /*0118*/ 	.byte	0x04, 0x1c
        /*011a*/ 	.short	(.L_95 - .L_94)


	//   ....[0]....
.L_94:
        /*011c*/ 	.word	0x000000b0


	//   ....[1]....
        /*0120*/ 	.word	0x000003d0


	//   ....[2]....
        /*0124*/ 	.word	0x000004a0


	//   ....[3]....
        /*0128*/ 	.word	0x00000630


	//   ....[4]....
        /*012c*/ 	.word	0x00000670


	//----- nvinfo : EIATTR_CRS_STACK_SIZE
	.align		4
.L_95:
        /*0130*/ 	.byte	0x04, 0x1e
        /*0132*/ 	.short	(.L_97 - .L_96)
.L_96:
        /*0134*/ 	.word	0x00000000


	//----- nvinfo : EIATTR_CBANK_PARAM_SIZE
	.align		4
.L_97:
        /*0138*/ 	.byte	0x03, 0x19
        /*013a*/ 	.short	0x0068


	//----- nvinfo : EIATTR_PARAM_CBANK
	.align		4
        /*013c*/ 	.byte	0x04, 0x0a
        /*013e*/ 	.short	(.L_99 - .L_98)
	.align		4
.L_98:
        /*0140*/ 	.word	index@(.nv.constant0._Z30pressure_window_multiplicationPdS_S_S_S_S_iiiiiidddd)
        /*0144*/ 	.short	0x0380
        /*0146*/ 	.short	0x0068


	//----- nvinfo : EIATTR_SW_WAR
	.align		4
.L_99:
        /*0148*/ 	.byte	0x04, 0x36
        /*014a*/ 	.short	(.L_101 - .L_100)
.L_100:
        /*014c*/ 	.word	0x00000008
.L_101:


//--------------------- .nv.info._Z23derifact_multiplicationPdS_S_S_ii --------------------------
	.section	.nv.info._Z23derifact_multiplicationPdS_S_S_ii,"",@"SHT_CUDA_INFO"
	.sectionflags	@""
	.align	4


	//----- nvinfo : EIATTR_CUDA_API_VERSION
	.align		4
        /*0000*/ 	.byte	0x04, 0x37
        /*0002*/ 	.short	(.L_103 - .L_102)
.L_102:
        /*0004*/ 	.word	0x00000082


	//----- nvinfo : EIATTR_KPARAM_INFO
	.align		4
.L_103:
        /*0008*/ 	.byte	0x04, 0x17
        /*000a*/ 	.short	(.L_105 - .L_104)
.L_104:
        /*000c*/ 	.word	0x00000000
        /*0010*/ 	.short	0x0005
        /*0012*/ 	.short	0x0024
        /*0014*/ 	.byte	0x00, 0xf0, 0x11, 0x00


	//----- nvinfo : EIATTR_KPARAM_INFO
	.align		4
.L_105:
        /*0018*/ 	.byte	0x04, 0x17
        /*001a*/ 	.short	(.L_107 - .L_106)
.L_106:
        /*001c*/ 	.word	0x00000000
        /*0020*/ 	.short	0x0004
        /*0022*/ 	.short	0x0020
        /*0024*/ 	.byte	0x00, 0xf0, 0x11, 0x00


	//----- nvinfo : EIATTR_KPARAM_INFO
	.align		4
.L_107:
        /*0028*/ 	.byte	0x04, 0x17
        /*002a*/ 	.short	(.L_109 - .L_108)
.L_108:
        /*002c*/ 	.word	0x00000000
        /*0030*/ 	.short	0x0003
        /*0032*/ 	.short	0x0018
        /*0034*/ 	.byte	0x00, 0xf5, 0x21, 0x00


	//----- nvinfo : EIATTR_KPARAM_INFO
	.align		4
.L_109:
        /*0038*/ 	.byte	0x04, 0x17
        /*003a*/ 	.short	(.L_111 - .L_110)
.L_110:
        /*003c*/ 	.word	0x00000000
        /*0040*/ 	.short	0x0002
        /*0042*/ 	.short	0x0010
        /*0044*/ 	.byte	0x00, 0xf5, 0x21, 0x00


	//----- nvinfo : EIATTR_KPARAM_INFO
	.align		4
.L_111:
        /*0048*/ 	.byte	0x04, 0x17
        /*004a*/ 	.short	(.L_113 - .L_112)
.L_112:
        /*004c*/ 	.word	0x00000000
        /*0050*/ 	.short	0x0001
        /*0052*/ 	.short	0x0008
        /*0054*/ 	.byte	0x00, 0xf5, 0x21, 0x00


	//----- nvinfo : EIATTR_KPARAM_INFO
	.align		4
.L_113:
        /*0058*/ 	.byte	0x04, 0x17
        /*005a*/ 	.short	(.L_115 - .L_114)
.L_114:
        /*005c*/ 	.word	0x00000000
        /*0060*/ 	.short	0x0000
        /*0062*/ 	.short	0x0000
        /*0064*/ 	.byte	0x00, 0xf5, 0x21, 0x00


	//----- nvinfo : EIATTR_SPARSE_MMA_MASK
	.align		4
.L_115:
        /*0068*/ 	.byte	0x03, 0x50
        /*006a*/ 	.short	0x0000


	//----- nvinfo : EIATTR_MAXREG_COUNT
	.align		4
        /*006c*/ 	.byte	0x03, 0x1b
        /*006e*/ 	.short	0x00ff


	//----- nvinfo : EIATTR_MERCURY_ISA_VERSION
	.align		4
        /*0070*/ 	.byte	0x03, 0x5f
        /*0072*/ 	.short	0x0101


	//----- nvinfo : EIATTR_VRC_CTA_INIT_COUNT
	.align		4
        /*0074*/ 	.byte	0x02, 0x4a
	.zero		1
	.zero		1


	//----- nvinfo : EIATTR_EXIT_INSTR_OFFSETS
	.align		4
        /*0078*/ 	.byte	0x04, 0x1c
        /*007a*/ 	.short	(.L_117 - .L_116)


	//   ....[0]....
.L_116:
        /*007c*/ 	.word	0x000000d0


	//   ....[1]....
        /*0080*/ 	.word	0x00000210


	//----- nvinfo : EIATTR_CBANK_PARAM_SIZE
	.align		4
.L_117:
        /*0084*/ 	.byte	0x03, 0x19
        /*0086*/ 	.short	0x0028


	//----- nvinfo : EIATTR_PARAM_CBANK
	.align		4
        /*0088*/ 	.byte	0x04, 0x0a
        /*008a*/ 	.short	(.L_119 - .L_118)
	.align		4
.L_118:
        /*008c*/ 	.word	index@(.nv.constant0._Z23derifact_multiplicationPdS_S_S_ii)
        /*0090*/ 	.short	0x0380
        /*0092*/ 	.short	0x0028


	//----- nvinfo : EIATTR_SW_WAR
	.align		4
.L_119:
        /*0094*/ 	.byte	0x04, 0x36
        /*0096*/ 	.short	(.L_121 - .L_120)
.L_120:
        /*0098*/ 	.word	0x00000008
.L_121:


//--------------------- .nv.callgraph             --------------------------
	.section	.nv.callgraph,"",@"SHT_CUDA_CALLGRAPH"
	.align	4
	.sectionentsize	8
	.align		4
        /*0000*/ 	.word	0x00000000
	.align		4
        /*0004*/ 	.word	0xffffffff
	.align		4
        /*0008*/ 	.word	0x00000000
	.align		4
        /*000c*/ 	.word	0xfffffffe
	.align		4
        /*0010*/ 	.word	0x00000000
	.align		4
        /*0014*/ 	.word	0xfffffffd
	.align		4
        /*0018*/ 	.word	0x00000000
	.align		4
        /*001c*/ 	.word	0xfffffffc


//--------------------- .text._Z30velocity_window_multiplicationPdS_S_S_S_S_iiiiiidddd --------------------------
	.section	.text._Z30velocity_window_multiplicationPdS_S_S_S_S_iiiiiidddd,"ax",@progbits
	.align	128
        .global         _Z30velocity_window_multiplicationPdS_S_S_S_S_iiiiiidddd
        .type           _Z30velocity_window_multiplicationPdS_S_S_S_S_iiiiiidddd,@function
        .size           _Z30velocity_window_multiplicationPdS_S_S_S_S_iiiiiidddd,(.L_x_15 - _Z30velocity_window_multiplicationPdS_S_S_S_S_iiiiiidddd)
        .other          _Z30velocity_window_multiplicationPdS_S_S_S_S_iiiiiidddd,@"STO_CUDA_ENTRY STV_DEFAULT"
_Z30velocity_window_multiplicationPdS_S_S_S_S_iiiiiidddd:
.text._Z30velocity_window_multiplicationPdS_S_S_S_S_iiiiiidddd:
[----:B------:R-:W-:Y:S01]  /*0000*/  LDC R1, c[0x0][0x37c] ;  /* 0x0000df00ff017b82 */ /* 0x000fe20000000800 */
[----:B------:R-:W0:Y:S07]  /*0010*/  S2R R3, SR_TID.Y ;  /* 0x0000000000037919 */ /* 0x000e2e0000002200 */
[----:B------:R-:W1:Y:S01]  /*0020*/  LDC R5, c[0x0][0x360] ;  /* 0x0000d800ff057b82 */ /* 0x000e620000000800 */
[----:B------:R-:W2:Y:S01]  /*0030*/  LDCU UR6, c[0x0][0x3c4] ;  /* 0x00007880ff0677ac */ /* 0x000ea20008000800 */
[----:B------:R-:W1:Y:S06]  /*0040*/  S2R R0, SR_TID.X ;  /* 0x0000000000007919 */ /* 0x000e6c0000002100 */
[----:B------:R-:W0:Y:S08]  /*0050*/  S2UR UR5, SR_CTAID.Y ;  /* 0x00000000000579c3 */ /* 0x000e300000002600 */
[----:B------:R-:W0:Y:S08]  /*0060*/  LDC R4, c[0x0][0x364] ;  /* 0x0000d900ff047b82 */ /* 0x000e300000000800 */
[----:B------:R-:W1:Y:S01]  /*0070*/  S2UR UR4, SR_CTAID.X ;  /* 0x00000000000479c3 */ /* 0x000e620000002500 */
[----:B0-----:R-:W-:-:S05]  /*0080*/  IMAD R4, R4, UR5, R3 ;  /* 0x0000000504047c24 */ /* 0x001fca000f8e0203 */
[----:B--2---:R-:W-:Y:S01]  /*0090*/  ISETP.GE.AND P0, PT, R4, UR6, PT ;  /* 0x0000000604007c0c */ /* 0x004fe2000bf06270 */
[----:B-1----:R-:W-:-:S12]  /*00a0*/  IMAD R5, R5, UR4, R0 ;  /* 0x0000000405057c24 */ /* 0x002fd8000f8e0200 */
[----:B------:R-:W-:Y:S05]  /*00b0*/  @P0 EXIT ;  /* 0x000000000000094d */ /* 0x000fea0003800000 */
[----:B------:R-:W0:Y:S01]  /*00c0*/  LDCU UR5, c[0x0][0x3b0] ;  /* 0x00007600ff0577ac */ /* 0x000e220008000800 */
[----:B------:R-:W-:Y:S01]  /*00d0*/  BSSY.RECONVERGENT B0, `(.L_x_0) ;  /* 0x0000016000007945 */ /* 0x000fe20003800200 */
[----:B------:R-:W1:Y:S01]  /*00e0*/  LDCU UR4, c[0x0][0x3c0] ;  /* 0x00007800ff0477ac */ /* 0x000e620008000800 */
[----:B------:R-:W2:Y:S01]  /*00f0*/  LDCU.64 UR6, c[0x0][0x358] ;  /* 0x00006b00ff0677ac */ /* 0x000ea20008000a00 */
[----:B0-----:R-:W-:Y:S01]  /*0100*/  ISETP.GE.AND P1, PT, R5, UR5, PT ;  /* 0x0000000505007c0c */ /* 0x001fe2000bf26270 */
[----:B-1----:R-:W-:-:S12]  /*0110*/  IMAD R0, R4, UR4, R5 ;  /* 0x0000000404007c24 */ /* 0x002fd8000f8e0205 */
[----:B--2---:R-:W-:Y:S05]  /*0120*/  @P1 BRA `(.L_x_1) ;  /* 0x0000000000101947 */ /* 0x004fea0003800000 */
[----:B------:R-:W0:Y:S02]  /*0130*/  LDC.64 R2, c[0x0][0x390] ;  /* 0x0000e400ff027b82 */ /* 0x000e240000000a00 */
[----:B0-----:R-:W-:-:S06]  /*0140*/  IMAD.WIDE R2, R5, 0x8, R2 ;  /* 0x0000000805027825 */ /* 0x001fcc00078e0202 */
[----:B------:R-:W5:Y:S01]  /*0150*/  LDG.E.64 R2, desc[UR6][R2.64] ;  /* 0x0000000602027981 */ /* 0x000f62000c1e1b00 */
[----:B------:R-:W-:Y:S05]  /*0160*/  BRA `(.L_x_2) ;  /* 0x0000000000307947 */ /* 0x000fea0003800000 */
.L_x_1:
[----:B------:R-:W0:Y:S01]  /*0170*/  LDC R8, c[0x0][0x3b8] ;  /* 0x0000ee00ff087b82 */ /* 0x000e220000000800 */
[----:B------:R-:W-:Y:S02]  /*0180*/  MOV R3, 0x3ff00000 ;  /* 0x3ff0000000037802 */ /* 0x000fe40000000f00 */
[----:B0-----:R-:W-:-:S04]  /*0190*/  IADD3 R2, PT, PT, R8, UR5, RZ ;  /* 0x0000000508027c10 */ /* 0x001fc8000fffe0ff */
[----:B------:R-:W-:-:S04]  /*01a0*/  IADD3 R6, PT, PT, R2, UR5, RZ ;  /* 0x0000000502067c10 */ /* 0x000fc8000fffe0ff */
[----:B------:R-:W-:-:S04]  /*01b0*/  ISETP.GE.AND P0, PT, R5, R6, PT ;  /* 0x000000060500720c */ /* 0x000fc80003f06270 */
[----:B------:R-:W-:Y:S01]  /*01c0*/  ISETP.LT.OR P0, PT, R5, R2, P0 ;  /* 0x000000020500720c */ /* 0x000fe20000701670 */
[----:B------:R-:W-:-:S12]  /*01d0*/  HFMA2 R2, -RZ, RZ, 0, 0 ;  /* 0x00000000ff027431 */ /* 0x000fd800000001ff */
[----:B------:R-:W-:Y:S05]  /*01e0*/  @P0 BRA `(.L_x_2) ;  /* 0x0000000000100947 */ /* 0x000fea0003800000 */
[----:B------:R-:W0:Y:S01]  /*01f0*/  LDC.64 R2, c[0x0][0x390] ;  /* 0x0000e400ff027b82 */ /* 0x000e220000000a00 */
[----:B------:R-:W-:-:S05]  /*0200*/  IADD3 R7, PT, PT, R5, -R8, RZ ;  /* 0x8000000805077210 */ /* 0x000fca0007ffe0ff */
[----:B0-----:R-:W-:-:S06]  /*0210*/  IMAD.WIDE R2, R7, 0x8, R2 ;  /* 0x0000000807027825 */ /* 0x001fcc00078e0202 */
[----:B------:R-:W5:Y:S02]  /*0220*/  LDG.E.64 R2, desc[UR6][R2.64] ;  /* 0x0000000602027981 */ /* 0x000f64000c1e1b00 */
.L_x_2:
[----:B------:R-:W-:Y:S05]  /*0230*/  BSYNC.RECONVERGENT B0 ;  /* 0x0000000000007941 */ /* 0x000fea0003800200 */
.L_x_0:
[----:B------:R-:W0:Y:S02]  /*0240*/  LDC.64 R6, c[0x0][0x388] ;  /* 0x0000e200ff067b82 */ /* 0x000e240000000a00 */
[----:B0-----:R-:W-:-:S05]  /*0250*/  IMAD.WIDE R6, R0, 0x8, R6 ;  /* 0x0000000800067825 */ /* 0x001fca00078e0206 */
[----:B------:R0:W-:Y:S01]  /*0260*/  STG.E.64 desc[UR6][R6.64], RZ ;  /* 0x000000ff06007986 */ /* 0x0001e2000c101b06 */
[----:B------:R-:W-:Y:S05]  /*0270*/  @P1 BRA `(.L_x_3) ;  /* 0x0000000000581947 */ /* 0x000fea0003800000 */
[----:B------:R-:W1:Y:S01]  /*0280*/  LDC R10, c[0x0][0x3b4] ;  /* 0x0000ed00ff0a7b82 */ /* 0x000e620000000800 */
[----:B------:R-:W2:Y:S01]  /*0290*/  LDCU UR8, c[0x0][0x3b8] ;  /* 0x00007700ff0877ac */ /* 0x000ea20008000800 */
[C---:B------:R-:W-:Y:S01]  /*02a0*/  IADD3 R11, PT, PT, -R5.reuse, UR5, RZ ;  /* 0x00000005050b7c10 */ /* 0x040fe2000fffe1ff */
[----:B------:R-:W-:Y:S01]  /*02b0*/  ULOP3.LUT UR4, URZ, UR5, URZ, 0x33, !UPT ;  /* 0x00000005ff047292 */ /* 0x000fe2000f8e33ff */
[----:B------:R-:W3:Y:S04]  /*02c0*/  LDCU.64 UR10, c[0x0][0x3c8] ;  /* 0x00007900ff0a77ac */ /* 0x000ee80008000a00 */
[----:B0-----:R-:W0:Y:S08]  /*02d0*/  LDC.64 R6, c[0x0][0x3a0] ;  /* 0x0000e800ff067b82 */ /* 0x001e300000000a00 */
[----:B------:R-:W4:Y:S01]  /*02e0*/  LDC.64 R8, c[0x0][0x398] ;  /* 0x0000e600ff087b82 */ /* 0x000f220000000a00 */
[----:B--2---:R-:W-:Y:S01]  /*02f0*/  IMAD R11, R4, UR8, R11 ;  /* 0x00000008040b7c24 */ /* 0x004fe2000f8e020b */
[----:B------:R-:W2:Y:S01]  /*0300*/  LDCU.64 UR8, c[0x0][0x3d0] ;  /* 0x00007a00ff0877ac */ /* 0x000ea20008000a00 */
[----:B-1----:R-:W-:-:S05]  /*0310*/  IADD3 R5, PT, PT, R5, UR4, R10 ;  /* 0x0000000405057c10 */ /* 0x002fca000fffe00a */
[----:B------:R-:W-:Y:S02]  /*0320*/  IMAD R5, R4, R10, R5 ;  /* 0x0000000a04057224 */ /* 0x000fe400078e0205 */
[----:B0-----:R-:W-:Y:S02]  /*0330*/  IMAD.WIDE R6, R11, 0x8, R6 ;  /* 0x000000080b067825 */ /* 0x001fe400078e0206 */
[----:B------:R-:W0:Y:S04]  /*0340*/  LDC.64 R10, c[0x0][0x380] ;  /* 0x0000e000ff0a7b82 */ /* 0x000e280000000a00 */
[----:B------:R-:W2:Y:S01]  /*0350*/  LDG.E.64 R6, desc[UR6][R6.64] ;  /* 0x0000000606067981 */ /* 0x000ea2000c1e1b00 */
[----:B----4-:R-:W-:-:S06]  /*0360*/  IMAD.WIDE R4, R5, 0x8, R8 ;  /* 0x0000000805047825 */ /* 0x010fcc00078e0208 */
[----:B------:R-:W3:Y:S01]  /*0370*/  LDG.E.64 R4, desc[UR6][R4.64] ;  /* 0x0000000604047981 */ /* 0x000ee2000c1e1b00 */
[----:B--2---:R-:W-:-:S08]  /*0380*/  DMUL R8, R6, UR8 ;  /* 0x0000000806087c28 */ /* 0x004fd00008000000 */
[----:B---3--:R-:W-:-:S08]  /*0390*/  DFMA R8, R4, UR10, R8 ;  /* 0x0000000a04087c2b */ /* 0x008fd00008000008 */
[----:B-----5:R-:W-:Y:S01]  /*03a0*/  DMUL R8, R8, R2 ;  /* 0x0000000208087228 */ /* 0x020fe20000000000 */
[----:B0-----:R-:W-:-:S06]  /*03b0*/  IMAD.WIDE R2, R0, 0x8, R10 ;  /* 0x0000000800027825 */ /* 0x001fcc00078e020a */
[----:B------:R-:W-:Y:S01]  /*03c0*/  STG.E.64 desc[UR6][R2.64], R8 ;  /* 0x0000000802007986 */ /* 0x000fe2000c101b06 */
[----:B------:R-:W-:Y:S05]  /*03d0*/  EXIT ;  /* 0x000000000000794d */ /* 0x000fea0003800000 */
.L_x_3:
[----:B------:R-:W1:Y:S02]  /*03e0*/  LDC R10, c[0x0][0x3b8] ;  /* 0x0000ee00ff0a7b82 */ /* 0x000e640000000800 */
[----:B-1----:R-:W-:-:S04]  /*03f0*/  IADD3 R12, PT, PT, R10, UR5, RZ ;  /* 0x000000050a0c7c10 */ /* 0x002fc8000fffe0ff */
[----:B------:R-:W-:-:S13]  /*0400*/  ISETP.GE.AND P0, PT, R5, R12, PT ;  /* 0x0000000c0500720c */ /* 0x000fda0003f06270 */
[----:B------:R-:W-:Y:S05]  /*0410*/  @P0 BRA `(.L_x_4) ;  /* 0x0000000000240947 */ /* 0x000fea0003800000 */
[----:B-----5:R-:W1:Y:S01]  /*0420*/  LDC.64 R2, c[0x0][0x3a0] ;  /* 0x0000e800ff027b82 */ /* 0x020e620000000a00 */
[----:B------:R-:W-:-:S05]  /*0430*/  IADD3 R5, PT, PT, R5, -UR5, RZ ;  /* 0x8000000505057c10 */ /* 0x000fca000fffe0ff */
[----:B------:R-:W-:-:S04]  /*0440*/  IMAD R5, R4, R10, R5 ;  /* 0x0000000a04057224 */ /* 0x000fc800078e0205 */
[----:B-1----:R-:W-:Y:S02]  /*0450*/  IMAD.WIDE R2, R5, 0x8, R2 ;  /* 0x0000000805027825 */ /* 0x002fe400078e0202 */
[----:B------:R-:W1:Y:S04]  /*0460*/  LDC.64 R4, c[0x0][0x380] ;  /* 0x0000e000ff047b82 */ /* 0x000e680000000a00 */
[----:B------:R-:W2:Y:S01]  /*0470*/  LDG.E.64 R2, desc[UR6][R2.64] ;  /* 0x0000000602027981 */ /* 0x000ea2000c1e1b00 */
[----:B-1----:R-:W-:-:S05]  /*0480*/  IMAD.WIDE R4, R0, 0x8, R4 ;  /* 0x0000000800047825 */ /* 0x002fca00078e0204 */
[----:B--2---:R-:W-:Y:S01]  /*0490*/  STG.E.64 desc[UR6][R4.64], R2 ;  /* 0x0000000204007986 */ /* 0x004fe2000c101b06 */
[----:B------:R-:W-:Y:S05]  /*04a0*/  EXIT ;  /* 0x000000000000794d */ /* 0x000fea0003800000 */
.L_x_4:
[----:B0-----:R-:W-:-:S04]  /*04b0*/  IADD3 R6, PT, PT, R12, UR5, RZ ;  /* 0x000000050c067c10 */ /* 0x001fc8000fffe0ff */
[----:B------:R-:W-:-:S13]  /*04c0*/  ISETP.GE.AND P0, PT, R5, R6, PT ;  /* 0x000000060500720c */ /* 0x000fda0003f06270 */
[----:B------:R-:W-:Y:S05]  /*04d0*/  @P0 BRA `(.L_x_5) ;  /* 0x00000000005c0947 */ /* 0x000fea0003800000 */
[----:B------:R-:W0:Y:S01]  /*04e0*/  LDC.64 R8, c[0x0][0x3a0] ;  /* 0x0000e800ff087b82 */ /* 0x000e220000000a00 */
[----:B------:R-:W1:Y:S01]  /*04f0*/  LDCU UR4, c[0x0][0x3bc] ;  /* 0x00007780ff0477ac */ /* 0x000e620008000800 */
[C---:B------:R-:W-:Y:S02]  /*0500*/  IADD3 R11, PT, PT, -R5.reuse, UR5, RZ ;  /* 0x00000005050b7c10 */ /* 0x040fe4000fffe1ff */
[----:B------:R-:W-:Y:S01]  /*0510*/  IADD3 R5, PT, PT, R5, -R12, RZ ;  /* 0x8000000c05057210 */ /* 0x000fe20007ffe0ff */
[----:B------:R-:W2:Y:S01]  /*0520*/  LDCU.64 UR8, c[0x0][0x3e0] ;  /* 0x00007c00ff0877ac */ /* 0x000ea20008000a00 */
[----:B------:R-:W-:Y:S02]  /*0530*/  LEA R11, R10, R11, 0x1 ;  /* 0x0000000b0a0b7211 */ /* 0x000fe400078e08ff */
[----:B------:R-:W3:Y:S01]  /*0540*/  LDC.64 R6, c[0x0][0x3a8] ;  /* 0x0000ea00ff067b82 */ /* 0x000ee20000000a00 */
[----:B------:R-:W4:Y:S02]  /*0550*/  LDCU.64 UR10, c[0x0][0x3d8] ;  /* 0x00007b00ff0a77ac */ /* 0x000f240008000a00 */
[----:B------:R-:W-:-:S05]  /*0560*/  IMAD R11, R4, R10, R11 ;  /* 0x0000000a040b7224 */ /* 0x000fca00078e020b */
[----:B------:R-:W-:Y:S01]  /*0570*/  IADD3 R11, PT, PT, R11, -0x2, RZ ;  /* 0xfffffffe0b0b7810 */ /* 0x000fe20007ffe0ff */
[----:B-1----:R-:W-:-:S04]  /*0580*/  IMAD R10, R4, UR4, R5 ;  /* 0x00000004040a7c24 */ /* 0x002fc8000f8e0205 */
[----:B0-----:R-:W-:Y:S01]  /*0590*/  IMAD.WIDE R4, R11, 0x8, R8 ;  /* 0x000000080b047825 */ /* 0x001fe200078e0208 */
[----:B------:R-:W-:Y:S02]  /*05a0*/  IADD3 R9, PT, PT, R10, 0x1, RZ ;  /* 0x000000010a097810 */ /* 0x000fe40007ffe0ff */
[----:B------:R-:W0:Y:S03]  /*05b0*/  LDC.64 R10, c[0x0][0x380] ;  /* 0x0000e000ff0a7b82 */ /* 0x000e260000000a00 */
[----:B------:R-:W2:Y:S01]  /*05c0*/  LDG.E.64 R4, desc[UR6][R4.64] ;  /* 0x0000000604047981 */ /* 0x000ea2000c1e1b00 */
[----:B---3--:R-:W-:-:S06]  /*05d0*/  IMAD.WIDE R6, R9, 0x8, R6 ;  /* 0x0000000809067825 */ /* 0x008fcc00078e0206 */
[----:B------:R-:W4:Y:S01]  /*05e0*/  LDG.E.64 R6, desc[UR6][R6.64] ;  /* 0x0000000606067981 */ /* 0x000f22000c1e1b00 */
[----:B0-----:R-:W-:Y:S01]  /*05f0*/  IMAD.WIDE R10, R0, 0x8, R10 ;  /* 0x00000008000a7825 */ /* 0x001fe200078e020a */
[----:B--2---:R-:W-:-:S08]  /*0600*/  DMUL R8, R4, UR8 ;  /* 0x0000000804087c28 */ /* 0x004fd00008000000 */
[----:B----4-:R-:W-:-:S08]  /*0610*/  DFMA R8, R6, UR10, R8 ;  /* 0x0000000a06087c2b */ /* 0x010fd00008000008 */
[----:B-----5:R-:W-:-:S07]  /*0620*/  DMUL R8, R8, R2 ;  /* 0x0000000208087228 */ /* 0x020fce0000000000 */
[----:B------:R-:W-:Y:S01]  /*0630*/  STG.E.64 desc[UR6][R10.64], R8 ;  /* 0x000000080a007986 */ /* 0x000fe2000c101b06 */
[----:B------:R-:W-:Y:S05]  /*0640*/  EXIT ;  /* 0x000000000000794d */ /* 0x000fea0003800000 */
.L_x_5:
[----:B-----5:R-:W0:Y:S02]  /*0650*/  LDC.64 R2, c[0x0][0x380] ;  /* 0x0000e000ff027b82 */ /* 0x020e240000000a00 */
[----:B0-----:R-:W-:-:S05]  /*0660*/  IMAD.WIDE R2, R0, 0x8, R2 ;  /* 0x0000000800027825 */ /* 0x001fca00078e0202 */
[----:B------:R-:W-:Y:S01]  /*0670*/  STG.E.64 desc[UR6][R2.64], RZ ;  /* 0x000000ff02007986 */ /* 0x000fe2000c101b06 */
[----:B------:R-:W-:Y:S05]  /*0680*/  EXIT ;  /* 0x000000000000794d */ /* 0x000fea0003800000 */
.L_x_6:
[----:B------:R-:W-:-:S00]  /*0690*/  BRA `(.L_x_6) ;  /* 0xfffffffc00fc7947 */ /* 0x000fc0000383ffff */
[----:B------:R-:W-:-:S00]  /*06a0*/  NOP ;  /* 0x0000000000007918 */ /* 0x000fc00000000000 */
        /* <DEDUP_REMOVED lines=13> */
.L_x_15:


//--------------------- .text._Z30pressure_window_multiplicationPdS_S_S_S_S_iiiiiidddd --------------------------
	.section	.text._Z30pressure_window_multiplicationPdS_S_S_S_S_iiiiiidddd,"ax",@progbits
	.align	128
        .global         _Z30pressure_window_multiplicationPdS_S_S_S_S_iiiiiidddd
        .type           _Z30pressure_window_multiplicationPdS_S_S_S_S_iiiiiidddd,@function
        .size           _Z30pressure_window_multiplicationPdS_S_S_S_S_iiiiiidddd,(.L_x_16 - _Z30pressure_window_multiplicationPdS_S_S_S_S_iiiiiidddd)
        .other          _Z30pressure_window_multiplicationPdS_S_S_S_S_iiiiiidddd,@"STO_CUDA_ENTRY STV_DEFAULT"
_Z30pressure_window_multiplicationPdS_S_S_S_S_iiiiiidddd:
.text._Z30pressure_window_multiplicationPdS_S_S_S_S_iiiiiidddd:
        /* <DEDUP_REMOVED lines=23> */
.L_x_8:
        /* <DEDUP_REMOVED lines=12> */
.L_x_9:
[----:B------:R-:W-:Y:S05]  /*0230*/  BSYNC.RECONVERGENT B0 ;  /* 0x0000000000007941 */ /* 0x000fea0003800200 */
.L_x_7:
[----:B------:R-:W0:Y:S02]  /*0240*/  LDC.64 R6, c[0x0][0x388] ;  /* 0x0000e200ff067b82 */ /* 0x000e240000000a00 */
[----:B0-----:R-:W-:-:S05]  /*0250*/  IMAD.WIDE R6, R0, 0x8, R6 ;  /* 0x0000000800067825 */ /* 0x001fca00078e0206 */
[----:B------:R0:W-:Y:S01]  /*0260*/  STG.E.64 desc[UR4][R6.64], RZ ;  /* 0x000000ff06007986 */ /* 0x0001e2000c101b04 */
[----:B------:R-:W-:Y:S05]  /*0270*/  @P1 BRA `(.L_x_10) ;  /* 0x0000000000581947 */ /* 0x000fea0003800000 */
[----:B------:R-:W1:Y:S01]  /*0280*/  LDC R12, c[0x0][0x3b4] ;  /* 0x0000ed00ff0c7b82 */ /* 0x000e620000000800 */
[----:B------:R-:W2:Y:S01]  /*0290*/  LDCU UR6, c[0x0][0x3b8] ;  /* 0x00007700ff0677ac */ /* 0x000ea20008000800 */
[----:B------:R-:W-:Y:S01]  /*02a0*/  LOP3.LUT R10, RZ, R5, RZ, 0x33, !PT ;  /* 0x00000005ff0a7212 */ /* 0x000fe200078e33ff */
[----:B------:R-:W3:Y:S03]  /*02b0*/  LDCU.64 UR8, c[0x0][0x3d0] ;  /* 0x00007a00ff0877ac */ /* 0x000ee60008000a00 */
[----:B------:R-:W-:Y:S02]  /*02c0*/  IADD3 R11, PT, PT, R10, UR7, RZ ;  /* 0x000000070a0b7c10 */ /* 0x000fe4000fffe0ff */
[----:B0-----:R-:W0:Y:S01]  /*02d0*/  LDC.64 R6, c[0x0][0x3a0] ;  /* 0x0000e800ff067b82 */ /* 0x001e220000000a00 */
[----:B------:R-:W4:Y:S07]  /*02e0*/  LDCU.64 UR10, c[0x0][0x3c8] ;  /* 0x00007900ff0a77ac */ /* 0x000f2e0008000a00 */
[----:B------:R-:W3:Y:S01]  /*02f0*/  LDC.64 R8, c[0x0][0x398] ;  /* 0x0000e600ff087b82 */ /* 0x000ee20000000a00 */
[----:B--2---:R-:W-:Y:S01]  /*0300*/  IMAD R11, R4, UR6, R11 ;  /* 0x00000006040b7c24 */ /* 0x004fe2000f8e020b */
[----:B-1----:R-:W-:-:S05]  /*0310*/  IADD3 R5, PT, PT, R12, -UR7, R5 ;  /* 0x800000070c057c10 */ /* 0x002fca000fffe005 */
[----:B------:R-:W-:Y:S02]  /*0320*/  IMAD R5, R4, R12, R5 ;  /* 0x0000000c04057224 */ /* 0x000fe400078e0205 */
[----:B0-----:R-:W-:Y:S02]  /*0330*/  IMAD.WIDE R6, R11, 0x8, R6 ;  /* 0x000000080b067825 */ /* 0x001fe400078e0206 */
[----:B------:R-:W0:Y:S04]  /*0340*/  LDC.64 R10, c[0x0][0x380] ;  /* 0x0000e000ff0a7b82 */ /* 0x000e280000000a00 */
[----:B------:R-:W2:Y:S01]  /*0350*/  LDG.E.64 R6, desc[UR4][R6.64] ;  /* 0x0000000406067981 */ /* 0x000ea2000c1e1b00 */
[----:B---3--:R-:W-:-:S06]  /*0360*/  IMAD.WIDE R4, R5, 0x8, R8 ;  /* 0x0000000805047825 */ /* 0x008fcc00078e0208 */
[----:B------:R-:W4:Y:S01]  /*0370*/  LDG.E.64 R4, desc[UR4][R4.64] ;  /* 0x0000000404047981 */ /* 0x000f22000c1e1b00 */
[----:B--2---:R-:W-:-:S08]  /*0380*/  DMUL R8, R6, UR8 ;  /* 0x0000000806087c28 */ /* 0x004fd00008000000 */
[----:B----4-:R-:W-:-:S08]  /*0390*/  DFMA R8, R4, UR10, R8 ;  /* 0x0000000a04087c2b */ /* 0x010fd00008000008 */
[----:B-----5:R-:W-:Y:S01]  /*03a0*/  DMUL R8, R8, R2 ;  /* 0x0000000208087228 */ /* 0x020fe20000000000 */
[----:B0-----:R-:W-:-:S06]  /*03b0*/  IMAD.WIDE R2, R0, 0x8, R10 ;  /* 0x0000000800027825 */ /* 0x001fcc00078e020a */
[----:B------:R-:W-:Y:S01]  /*03c0*/  STG.E.64 desc[UR4][R2.64], R8 ;  /* 0x0000000802007986 */ /* 0x000fe2000c101b04 */
[----:B------:R-:W-:Y:S05]  /*03d0*/  EXIT ;  /* 0x000000000000794d */ /* 0x000fea0003800000 */
.L_x_10:
        /* <DEDUP_REMOVED lines=13> */
.L_x_11:
[----:B0-----:R-:W-:-:S04]  /*04b0*/  IADD3 R6, PT, PT, R10, UR7, RZ ;  /* 0x000000070a067c10 */ /* 0x001fc8000fffe0ff */
[----:B------:R-:W-:-:S13]  /*04c0*/  ISETP.GE.AND P0, PT, R5, R6, PT ;  /* 0x000000060500720c */ /* 0x000fda0003f06270 */
[----:B------:R-:W-:Y:S05]  /*04d0*/  @P0 BRA `(.L_x_12) ;  /* 0x0000000000580947 */ /* 0x000fea0003800000 */
[----:B------:R-:W0:Y:S01]  /*04e0*/  LDC.64 R8, c[0x0][0x3a0] ;  /* 0x0000e800ff087b82 */ /* 0x000e220000000a00 */
[----:B------:R-:W-:Y:S01]  /*04f0*/  LOP3.LUT R11, RZ, R5, RZ, 0x33, !PT ;  /* 0x00000005ff0b7212 */ /* 0x000fe200078e33ff */
[----:B------:R-:W1:Y:S01]  /*0500*/  LDCU UR6, c[0x0][0x3bc] ;  /* 0x00007780ff0677ac */ /* 0x000e620008000800 */
[----:B------:R-:W-:Y:S02]  /*0510*/  IADD3 R5, PT, PT, R5, -R10, RZ ;  /* 0x8000000a05057210 */ /* 0x000fe40007ffe0ff */
[----:B------:R-:W-:Y:S01]  /*0520*/  IADD3 R12, PT, PT, R11, UR7, RZ ;  /* 0x000000070b0c7c10 */ /* 0x000fe2000fffe0ff */
[----:B------:R-:W2:Y:S02]  /*0530*/  LDCU.64 UR8, c[0x0][0x3e0] ;  /* 0x00007c00ff0877ac */ /* 0x000ea40008000a00 */
[----:B------:R-:W3:Y:S01]  /*0540*/  LDC.64 R6, c[0x0][0x3a8] ;  /* 0x0000ea00ff067b82 */ /* 0x000ee20000000a00 */
[----:B------:R-:W-:Y:S01]  /*0550*/  LEA R11, R13, R12, 0x1 ;  /* 0x0000000c0d0b7211 */ /* 0x000fe200078e08ff */
[----:B------:R-:W4:Y:S04]  /*0560*/  LDCU.64 UR10, c[0x0][0x3d8] ;  /* 0x00007b00ff0a77ac */ /* 0x000f280008000a00 */
[----:B------:R-:W-:-:S02]  /*0570*/  IMAD R11, R4, R13, R11 ;  /* 0x0000000d040b7224 */ /* 0x000fc400078e020b */
[----:B-1----:R-:W-:Y:S02]  /*0580*/  IMAD R5, R4, UR6, R5 ;  /* 0x0000000604057c24 */ /* 0x002fe4000f8e0205 */
[----:B0-----:R-:W-:Y:S02]  /*0590*/  IMAD.WIDE R8, R11, 0x8, R8 ;  /* 0x000000080b087825 */ /* 0x001fe400078e0208 */
[----:B------:R-:W0:Y:S04]  /*05a0*/  LDC.64 R10, c[0x0][0x380] ;  /* 0x0000e000ff0a7b82 */ /* 0x000e280000000a00 */
        /* <DEDUP_REMOVED lines=9> */
.L_x_12:
[----:B-----5:R-:W0:Y:S02]  /*0640*/  LDC.64 R2, c[0x0][0x380] ;  /* 0x0000e000ff027b82 */ /* 0x020e240000000a00 */
[----:B0-----:R-:W-:-:S05]  /*0650*/  IMAD.WIDE R2, R0, 0x8, R2 ;  /* 0x0000000800027825 */ /* 0x001fca00078e0202 */
[----:B------:R-:W-:Y:S01]  /*0660*/  STG.E.64 desc[UR4][R2.64], RZ ;  /* 0x000000ff02007986 */ /* 0x000fe2000c101b04 */
[----:B------:R-:W-:Y:S05]  /*0670*/  EXIT ;  /* 0x000000000000794d */ /* 0x000fea0003800000 */
.L_x_13:
        /* <DEDUP_REMOVED lines=16> */
.L_x_16:


//--------------------- .text._Z23derifact_multiplicationPdS_S_S_ii --------------------------
	.section	.text._Z23derifact_multiplicationPdS_S_S_ii,"ax",@progbits
	.align	128
        .global         _Z23derifact_multiplicationPdS_S_S_ii
        .type           _Z23derifact_multiplicationPdS_S_S_ii,@function
        .size           _Z23derifact_multiplicationPdS_S_S_ii,(.L_x_17 - _Z23derifact_multiplicationPdS_S_S_ii)
        .other          _Z23derifact_multiplicationPdS_S_S_ii,@"STO_CUDA_ENTRY STV_DEFAULT"
_Z23derifact_multiplicationPdS_S_S_ii:
.text._Z23derifact_multiplicationPdS_S_S_ii:
[----:B------:R-:W-:Y:S01]  /*0000*/  LDC R1, c[0x0][0x37c] ;  /* 0x0000df00ff017b82 */ /* 0x000fe20000000800 */
[----:B------:R-:W0:Y:S07]  /*0010*/  S2R R0, SR_TID.X ;  /* 0x0000000000007919 */ /* 0x000e2e0000002100 */
[----:B------:R-:W0:Y:S01]  /*0020*/  S2UR UR4, SR_CTAID.X ;  /* 0x00000000000479c3 */ /* 0x000e220000002500 */
[----:B------:R-:W1:Y:S01]  /*0030*/  LDCU.64 UR6, c[0x0][0x3a0] ;  /* 0x00007400ff0677ac */ /* 0x000e620008000a00 */
[----:B------:R-:W2:Y:S06]  /*0040*/  S2R R3, SR_TID.Y ;  /* 0x0000000000037919 */ /* 0x000eac0000002200 */
[----:B------:R-:W0:Y:S08]  /*0050*/  LDC R15, c[0x0][0x360] ;  /* 0x0000d800ff0f7b82 */ /* 0x000e300000000800 */
[----:B------:R-:W2:Y:S08]  /*0060*/  S2UR UR5, SR_CTAID.Y ;  /* 0x00000000000579c3 */ /* 0x000eb00000002600 */
[----:B------:R-:W2:Y:S01]  /*0070*/  LDC R2, c[0x0][0x364] ;  /* 0x0000d900ff027b82 */ /* 0x000ea20000000800 */
[----:B0-----:R-:W-:Y:S01]  /*0080*/  IMAD R15, R15, UR4, R0 ;  /* 0x000000040f0f7c24 */ /* 0x001fe2000f8e0200 */
[----:B-1----:R-:W-:Y:S01]  /*0090*/  UIMAD UR4, UR6, UR7, URZ ;  /* 0x00000007060472a4 */ /* 0x002fe2000f8e02ff */
[----:B--2---:R-:W-:-:S04]  /*00a0*/  IMAD R0, R2, UR5, R3 ;  /* 0x0000000502007c24 */ /* 0x004fc8000f8e0203 */
[----:B------:R-:W-:-:S05]  /*00b0*/  IMAD R7, R0, UR6, R15 ;  /* 0x0000000600077c24 */ /* 0x000fca000f8e020f */
[----:B------:R-:W-:-:S13]  /*00c0*/  ISETP.GE.AND P0, PT, R7, UR4, PT ;  /* 0x0000000407007c0c */ /* 0x000fda000bf06270 */
[----:B------:R-:W-:Y:S05]  /*00d0*/  @P0 EXIT ;  /* 0x000000000000094d */ /* 0x000fea0003800000 */
[----:B------:R-:W0:Y:S01]  /*00e0*/  LDC.64 R12, c[0x0][0x398] ;  /* 0x0000e600ff0c7b82 */ /* 0x000e220000000a00 */
[----:B------:R-:W1:Y:S07]  /*00f0*/  LDCU.64 UR4, c[0x0][0x358] ;  /* 0x00006b00ff0477ac */ /* 0x000e6e0008000a00 */
[----:B------:R-:W2:Y:S08]  /*0100*/  LDC.64 R2, c[0x0][0x388] ;  /* 0x0000e200ff027b82 */ /* 0x000eb00000000a00 */
[----:B------:R-:W3:Y:S08]  /*0110*/  LDC.64 R4, c[0x0][0x380] ;  /* 0x0000e000ff047b82 */ /* 0x000ef00000000a00 */
[----:B------:R-:W4:Y:S01]  /*0120*/  LDC.64 R10, c[0x0][0x390] ;  /* 0x0000e400ff0a7b82 */ /* 0x000f220000000a00 */
[----:B0-----:R-:W-:-:S06]  /*0130*/  IMAD.WIDE R12, R15, 0x8, R12 ;  /* 0x000000080f0c7825 */ /* 0x001fcc00078e020c */
[----:B-1----:R-:W5:Y:S01]  /*0140*/  LDG.E.64 R12, desc[UR4][R12.64] ;  /* 0x000000040c0c7981 */ /* 0x002f62000c1e1b00 */
[----:B--2---:R-:W-:-:S05]  /*0150*/  IMAD.WIDE R2, R7, 0x8, R2 ;  /* 0x0000000807027825 */ /* 0x004fca00078e0202 */
[----:B------:R-:W5:Y:S01]  /*0160*/  LDG.E.64 R8, desc[UR4][R2.64] ;  /* 0x0000000402087981 */ /* 0x000f62000c1e1b00 */
[----:B---3--:R-:W-:-:S05]  /*0170*/  IMAD.WIDE R4, R7, 0x8, R4 ;  /* 0x0000000807047825 */ /* 0x008fca00078e0204 */
[----:B------:R-:W2:Y:S01]  /*0180*/  LDG.E.64 R6, desc[UR4][R4.64] ;  /* 0x0000000404067981 */ /* 0x000ea2000c1e1b00 */
[----:B----4-:R-:W-:-:S06]  /*0190*/  IMAD.WIDE R10, R15, 0x8, R10 ;  /* 0x000000080f0a7825 */ /* 0x010fcc00078e020a */
[----:B------:R-:W3:Y:S01]  /*01a0*/  LDG.E.64 R10, desc[UR4][R10.64] ;  /* 0x000000040a0a7981 */ /* 0x000ee2000c1e1b00 */
[-C--:B-----5:R-:W-:Y:S02]  /*01b0*/  DMUL R14, R8, R12.reuse ;  /* 0x0000000c080e7228 */ /* 0x0a0fe40000000000 */
[----:B--2---:R-:W-:-:S06]  /*01c0*/  DMUL R16, R6, R12 ;  /* 0x0000000c06107228 */ /* 0x004fcc0000000000 */
[-C--:B---3--:R-:W-:Y:S02]  /*01d0*/  DFMA R14, R6, R10.reuse, -R14 ;  /* 0x0000000a060e722b */ /* 0x088fe4000000080e */
[----:B------:R-:W-:-:S05]  /*01e0*/  DFMA R16, R8, R10, R16 ;  /* 0x0000000a0810722b */ /* 0x000fca0000000010 */
[----:B------:R-:W-:Y:S04]  /*01f0*/  STG.E.64 desc[UR4][R4.64], R14 ;  /* 0x0000000e04007986 */ /* 0x000fe8000c101b04 */
[----:B------:R-:W-:Y:S01]  /*0200*/  STG.E.64 desc[UR4][R2.64], R16 ;  /* 0x0000001002007986 */ /* 0x000fe2000c101b04 */
[----:B------:R-:W-:Y:S05]  /*0210*/  EXIT ;  /* 0x000000000000794d */ /* 0x000fea0003800000 */
.L_x_14:
        /* <DEDUP_REMOVED lines=14> */
.L_x_17:


//--------------------- .nv.shared.reserved.0     --------------------------
	.section	.nv.shared.reserved.0,"aw",@nobits
	.weak		__nv_reservedSMEM_offset_0_alias
	.size		__nv_reservedSMEM_offset_0_alias, 0, 64
	.other		__nv_reservedSMEM_offset_0_alias,@"STO_CUDA_RESERVED_SHARED STV_DEFAULT"
__nv_reservedSMEM_offset_0_alias:
	.zero		0
	.zero		64


//--------------------- .nv.constant0._Z30velocity_window_multiplicationPdS_S_S_S_S_iiiiiidddd --------------------------
	.section	.nv.constant0._Z30velocity_window_multiplicationPdS_S_S_S_S_iiiiiidddd,"a",@progbits
	.sectionflags	@""
	.align	4
.nv.constant0._Z30velocity_window_multiplicationPdS_S_S_S_S_iiiiiidddd:
	.zero		1000


//--------------------- .nv.constant0._Z30pressure_window_multiplicationPdS_S_S_S_S_iiiiiidddd --------------------------
	.section	.nv.constant0._Z30pressure_window_multiplicationPdS_S_S_S_S_iiiiiidddd,"a",@progbits
	.sectionflags	@""
	.align	4
.nv.constant0._Z30pressure_window_multiplicationPdS_S_S_S_S_iiiiiidddd:
	.zero		1000


//--------------------- .nv.constant0._Z23derifact_multiplicationPdS_S_S_ii --------------------------
	.section	.nv.constant0._Z23derifact_multiplicationPdS_S_S_ii,"a",@progbits
	.sectionflags	@""
	.align	4
.nv.constant0._Z23derifact_multiplicationPdS_S_S_ii:
	.zero		936


//--------------------- SYMBOLS --------------------------

	.type		.nv.reservedSmem.offset0,@object
	.size		.nv.reservedSmem.offset0,0x4
